//
// Generated by NVIDIA NVVM Compiler
//
// Compiler Build ID: CL-36424714
// Cuda compilation tools, release 13.0, V13.0.88
// Based on NVVM 20.0.0
//

.version 9.0
.target sm_100
.address_size 64

	// .globl	_Z13matvec_kernelPKfS0_Pfi
// _ZZ13matvec_kernelPKfS0_PfiE2As has been demoted
// _ZZ13matvec_kernelPKfS0_PfiE2xs has been demoted

.visible .entry _Z13matvec_kernelPKfS0_Pfi(
	.param .u64 .ptr .align 1 _Z13matvec_kernelPKfS0_Pfi_param_0,
	.param .u64 .ptr .align 1 _Z13matvec_kernelPKfS0_Pfi_param_1,
	.param .u64 .ptr .align 1 _Z13matvec_kernelPKfS0_Pfi_param_2,
	.param .u32 _Z13matvec_kernelPKfS0_Pfi_param_3
)
{
	.reg .pred 	%p<10>;
	.reg .b32 	%r<66>;
	.reg .b32 	%f<114>;
	.reg .b64 	%rd<13>;
	// demoted variable
	.shared .align 4 .b8 _ZZ13matvec_kernelPKfS0_PfiE2As[1024];
	// demoted variable
	.shared .align 4 .b8 _ZZ13matvec_kernelPKfS0_PfiE2xs[64];
	ld.param.u64 	%rd2, [_Z13matvec_kernelPKfS0_Pfi_param_0];
	ld.param.u64 	%rd3, [_Z13matvec_kernelPKfS0_Pfi_param_1];
	ld.param.u64 	%rd1, [_Z13matvec_kernelPKfS0_Pfi_param_2];
	ld.param.u32 	%r29, [_Z13matvec_kernelPKfS0_Pfi_param_3];
	cvta.to.global.u64 	%rd4, %rd3;
	cvta.to.global.u64 	%rd5, %rd2;
	mov.u32 	%r30, %tid.x;
	mov.u32 	%r1, %tid.y;
	mad.lo.s32 	%r31, %r29, %r1, %r30;
	mul.wide.s32 	%rd6, %r31, 4;
	add.s64 	%rd7, %rd5, %rd6;
	ld.global.f32 	%f15, [%rd7];
	shl.b32 	%r32, %r1, 6;
	mov.u32 	%r33, _ZZ13matvec_kernelPKfS0_PfiE2As;
	add.s32 	%r2, %r33, %r32;
	shl.b32 	%r34, %r30, 2;
	add.s32 	%r35, %r2, %r34;
	st.shared.f32 	[%r35], %f15;
	mul.wide.u32 	%rd8, %r30, 4;
	add.s64 	%rd9, %rd4, %rd8;
	ld.global.f32 	%f16, [%rd9];
	mov.u32 	%r36, _ZZ13matvec_kernelPKfS0_PfiE2xs;
	add.s32 	%r37, %r36, %r34;
	st.shared.f32 	[%r37], %f16;
	setp.lt.s32 	%p1, %r29, 1;
	mov.f32 	%f113, 0f00000000;
	@%p1 bra 	$L__BB0_13;
	and.b32  	%r3, %r29, 15;
	setp.lt.u32 	%p2, %r29, 16;
	mov.f32 	%f113, 0f00000000;
	mov.b32 	%r61, 0;
	@%p2 bra 	$L__BB0_4;
	and.b32  	%r61, %r29, 2147483632;
	neg.s32 	%r59, %r61;
	add.s32 	%r42, %r32, %r33;
	add.s32 	%r58, %r42, 32;
	add.s32 	%r57, %r36, 32;
	mov.f32 	%f113, 0f00000000;
$L__BB0_3:
	.pragma "nounroll";
	ld.shared.f32 	%f20, [%r58+-32];
	ld.shared.f32 	%f21, [%r57+-32];
	fma.rn.f32 	%f22, %f20, %f21, %f113;
	ld.shared.f32 	%f23, [%r58+-28];
	ld.shared.f32 	%f24, [%r57+-28];
	fma.rn.f32 	%f25, %f23, %f24, %f22;
	ld.shared.f32 	%f26, [%r58+-24];
	ld.shared.f32 	%f27, [%r57+-24];
	fma.rn.f32 	%f28, %f26, %f27, %f25;
	ld.shared.f32 	%f29, [%r58+-20];
	ld.shared.f32 	%f30, [%r57+-20];
	fma.rn.f32 	%f31, %f29, %f30, %f28;
	ld.shared.f32 	%f32, [%r58+-16];
	ld.shared.f32 	%f33, [%r57+-16];
	fma.rn.f32 	%f34, %f32, %f33, %f31;
	ld.shared.f32 	%f35, [%r58+-12];
	ld.shared.f32 	%f36, [%r57+-12];
	fma.rn.f32 	%f37, %f35, %f36, %f34;
	ld.shared.f32 	%f38, [%r58+-8];
	ld.shared.f32 	%f39, [%r57+-8];
	fma.rn.f32 	%f40, %f38, %f39, %f37;
	ld.shared.f32 	%f41, [%r58+-4];
	ld.shared.f32 	%f42, [%r57+-4];
	fma.rn.f32 	%f43, %f41, %f42, %f40;
	ld.shared.f32 	%f44, [%r58];
	ld.shared.f32 	%f45, [%r57];
	fma.rn.f32 	%f46, %f44, %f45, %f43;
	ld.shared.f32 	%f47, [%r58+4];
	ld.shared.f32 	%f48, [%r57+4];
	fma.rn.f32 	%f49, %f47, %f48, %f46;
	ld.shared.f32 	%f50, [%r58+8];
	ld.shared.f32 	%f51, [%r57+8];
	fma.rn.f32 	%f52, %f50, %f51, %f49;
	ld.shared.f32 	%f53, [%r58+12];
	ld.shared.f32 	%f54, [%r57+12];
	fma.rn.f32 	%f55, %f53, %f54, %f52;
	ld.shared.f32 	%f56, [%r58+16];
	ld.shared.f32 	%f57, [%r57+16];
	fma.rn.f32 	%f58, %f56, %f57, %f55;
	ld.shared.f32 	%f59, [%r58+20];
	ld.shared.f32 	%f60, [%r57+20];
	fma.rn.f32 	%f61, %f59, %f60, %f58;
	ld.shared.f32 	%f62, [%r58+24];
	ld.shared.f32 	%f63, [%r57+24];
	fma.rn.f32 	%f64, %f62, %f63, %f61;
	ld.shared.f32 	%f65, [%r58+28];
	ld.shared.f32 	%f66, [%r57+28];
	fma.rn.f32 	%f113, %f65, %f66, %f64;
	add.s32 	%r59, %r59, 16;
	add.s32 	%r58, %r58, 64;
	add.s32 	%r57, %r57, 64;
	setp.ne.s32 	%p3, %r59, 0;
	@%p3 bra 	$L__BB0_3;
$L__BB0_4:
	setp.eq.s32 	%p4, %r3, 0;
	@%p4 bra 	$L__BB0_13;
	and.b32  	%r14, %r29, 7;
	setp.lt.u32 	%p5, %r3, 8;
	@%p5 bra 	$L__BB0_7;
	shl.b32 	%r44, %r61, 2;
	add.s32 	%r45, %r2, %r44;
	ld.shared.f32 	%f68, [%r45];
	add.s32 	%r47, %r36, %r44;
	ld.shared.f32 	%f69, [%r47];
	fma.rn.f32 	%f70, %f68, %f69, %f113;
	ld.shared.f32 	%f71, [%r45+4];
	ld.shared.f32 	%f72, [%r47+4];
	fma.rn.f32 	%f73, %f71, %f72, %f70;
	ld.shared.f32 	%f74, [%r45+8];
	ld.shared.f32 	%f75, [%r47+8];
	fma.rn.f32 	%f76, %f74, %f75, %f73;
	ld.shared.f32 	%f77, [%r45+12];
	ld.shared.f32 	%f78, [%r47+12];
	fma.rn.f32 	%f79, %f77, %f78, %f76;
	ld.shared.f32 	%f80, [%r45+16];
	ld.shared.f32 	%f81, [%r47+16];
	fma.rn.f32 	%f82, %f80, %f81, %f79;
	ld.shared.f32 	%f83, [%r45+20];
	ld.shared.f32 	%f84, [%r47+20];
	fma.rn.f32 	%f85, %f83, %f84, %f82;
	ld.shared.f32 	%f86, [%r45+24];
	ld.shared.f32 	%f87, [%r47+24];
	fma.rn.f32 	%f88, %f86, %f87, %f85;
	ld.shared.f32 	%f89, [%r45+28];
	ld.shared.f32 	%f90, [%r47+28];
	fma.rn.f32 	%f113, %f89, %f90, %f88;
	add.s32 	%r61, %r61, 8;
$L__BB0_7:
	setp.eq.s32 	%p6, %r14, 0;
	@%p6 bra 	$L__BB0_13;
	and.b32  	%r17, %r29, 3;
	setp.lt.u32 	%p7, %r14, 4;
	@%p7 bra 	$L__BB0_10;
	shl.b32 	%r48, %r61, 2;
	add.s32 	%r49, %r2, %r48;
	ld.shared.f32 	%f92, [%r49];
	add.s32 	%r51, %r36, %r48;
	ld.shared.f32 	%f93, [%r51];
	fma.rn.f32 	%f94, %f92, %f93, %f113;
	ld.shared.f32 	%f95, [%r49+4];
	ld.shared.f32 	%f96, [%r51+4];
	fma.rn.f32 	%f97, %f95, %f96, %f94;
	ld.shared.f32 	%f98, [%r49+8];
	ld.shared.f32 	%f99, [%r51+8];
	fma.rn.f32 	%f100, %f98, %f99, %f97;
	ld.shared.f32 	%f101, [%r49+12];
	ld.shared.f32 	%f102, [%r51+12];
	fma.rn.f32 	%f113, %f101, %f102, %f100;
	add.s32 	%r61, %r61, 4;
$L__BB0_10:
	setp.eq.s32 	%p8, %r17, 0;
	@%p8 bra 	$L__BB0_13;
	shl.b32 	%r52, %r61, 2;
	add.s32 	%r65, %r36, %r52;
	add.s32 	%r55, %r32, %r52;
	add.s32 	%r64, %r33, %r55;
	neg.s32 	%r63, %r17;
$L__BB0_12:
	.pragma "nounroll";
	ld.shared.f32 	%f103, [%r64];
	ld.shared.f32 	%f104, [%r65];
	fma.rn.f32 	%f113, %f103, %f104, %f113;
	add.s32 	%r65, %r65, 4;
	add.s32 	%r64, %r64, 4;
	add.s32 	%r63, %r63, 1;
	setp.ne.s32 	%p9, %r63, 0;
	@%p9 bra 	$L__BB0_12;
$L__BB0_13:
	cvta.to.global.u64 	%rd10, %rd1;
	mul.wide.u32 	%rd11, %r1, 4;
	add.s64 	%rd12, %rd10, %rd11;
	st.global.f32 	[%rd12], %f113;
	ret;

}


// ===== COMPILED SASS (sm_100) =====

	.target	sm_100

	.elftype	@"ET_EXEC"


//--------------------- .note.nv.tkinfo           --------------------------
	.section	.note.nv.tkinfo,"",@"SHT_NOTE"
	.sectionflags	@"SHF_NOTE_NV_TKINFO"
	.tkinfo
        /*0018*/ 	.word	0x00000002
        /*0030*/ 	.string	""
        /*0030*/ 	.string	"ptxas"
        /*0030*/ 	.string	"Cuda compilation tools, release 13.0, V13.0.88"
        /*0030*/ 	.string	"Build cuda_13.0.r13.0/compiler.36424714_0"
        /*0030*/ 	.string	"-arch sm_100 -m 64 "



//--------------------- .note.nv.cuinfo           --------------------------
	.section	.note.nv.cuinfo,"",@"SHT_NOTE"
	.sectionflags	@"SHF_NOTE_NV_CUINFO"
        /*0018*/ 	.short	0x0002
        /*001a*/ 	.short	0x0064
        /*001c*/ 	.short	0x0082
	.zero		2


//--------------------- .nv.info                  --------------------------
	.section	.nv.info,"",@"SHT_CUDA_INFO"
	.align	4


	//----- nvinfo : EIATTR_REGCOUNT
	.align		4
        /*0000*/ 	.byte	0x04, 0x2f
        /*0002*/ 	.short	(.L_1 - .L_0)
	.align		4
.L_0:
        /*0004*/ 	.word	index@(_Z13matvec_kernelPKfS0_Pfi)
        /*0008*/ 	.word	0x00000020


	//----- nvinfo : EIATTR_FRAME_SIZE
	.align		4
.L_1:
        /*000c*/ 	.byte	0x04, 0x11
        /*000e*/ 	.short	(.L_3 - .L_2)
	.align		4
.L_2:
        /*0010*/ 	.word	index@(_Z13matvec_kernelPKfS0_Pfi)
        /*0014*/ 	.word	0x00000000


	//----- nvinfo : EIATTR_MIN_STACK_SIZE
	.align		4
.L_3:
        /*0018*/ 	.byte	0x04, 0x12
        /*001a*/ 	.short	(.L_5 - .L_4)
	.align		4
.L_4:
        /*001c*/ 	.word	index@(_Z13matvec_kernelPKfS0_Pfi)
        /*0020*/ 	.word	0x00000000
.L_5:


//--------------------- .nv.compat                --------------------------
	.section	.nv.compat,"",@"SHT_CUDA_COMPAT_INFO"
	.align	4
        /*0000*/ 	.byte	0x02, 0x09, 0x00, 0x00, 0x02, 0x02, 0x01, 0x00, 0x02, 0x05, 0x05, 0x00, 0x03, 0x07, 0x01, 0x01
        /*0010*/ 	.byte	0x02, 0x03, 0x00, 0x00, 0x02, 0x06, 0x01, 0x00, 0x04, 0x0b, 0x08, 0x00, 0x09, 0x00, 0x00, 0x00
        /*0020*/ 	.byte	0x00, 0x00, 0x00, 0x00


//--------------------- .nv.info._Z13matvec_kernelPKfS0_Pfi --------------------------
	.section	.nv.info._Z13matvec_kernelPKfS0_Pfi,"",@"SHT_CUDA_INFO"
	.sectionflags	@""
	.align	4


	//----- nvinfo : EIATTR_CUDA_API_VERSION
	.align		4
        /*0000*/ 	.byte	0x04, 0x37
        /*0002*/ 	.short	(.L_7 - .L_6)
.L_6:
        /*0004*/ 	.word	0x00000082


	//----- nvinfo : EIATTR_KPARAM_INFO
	.align		4
.L_7:
        /*0008*/ 	.byte	0x04, 0x17
        /*000a*/ 	.short	(.L_9 - .L_8)
.L_8:
        /*000c*/ 	.word	0x00000000
        /*0010*/ 	.short	0x0003
        /*0012*/ 	.short	0x0018
        /*0014*/ 	.byte	0x00, 0xf0, 0x11, 0x00


	//----- nvinfo : EIATTR_KPARAM_INFO
	.align		4
.L_9:
        /*0018*/ 	.byte	0x04, 0x17
        /*001a*/ 	.short	(.L_11 - .L_10)
.L_10:
        /*001c*/ 	.word	0x00000000
        /*0020*/ 	.short	0x0002
        /*0022*/ 	.short	0x0010
        /*0024*/ 	.byte	0x00, 0xf5, 0x21, 0x00


	//----- nvinfo : EIATTR_KPARAM_INFO
	.align		4
.L_11:
        /*0028*/ 	.byte	0x04, 0x17
        /*002a*/ 	.short	(.L_13 - .L_12)
.L_12:
        /*002c*/ 	.word	0x00000000
        /*0030*/ 	.short	0x0001
        /*0032*/ 	.short	0x0008
        /*0034*/ 	.byte	0x00, 0xf5, 0x21, 0x00


	//----- nvinfo : EIATTR_KPARAM_INFO
	.align		4
.L_13:
        /*0038*/ 	.byte	0x04, 0x17
        /*003a*/ 	.short	(.L_15 - .L_14)
.L_14:
        /*003c*/ 	.word	0x00000000
        /*0040*/ 	.short	0x0000
        /*0042*/ 	.short	0x0000
        /*0044*/ 	.byte	0x00, 0xf5, 0x21, 0x00


	//----- nvinfo : EIATTR_SPARSE_MMA_MASK
	.align		4
.L_15:
        /*0048*/ 	.byte	0x03, 0x50
        /*004a*/ 	.short	0x0000


	//----- nvinfo : EIATTR_MAXREG_COUNT
	.align		4
        /*004c*/ 	.byte	0x03, 0x1b
        /*004e*/ 	.short	0x00ff


	//----- nvinfo : EIATTR_MERCURY_ISA_VERSION
	.align		4
        /*0050*/ 	.byte	0x03, 0x5f
        /*0052*/ 	.short	0x0101


	//----- nvinfo : EIATTR_VRC_CTA_INIT_COUNT
	.align		4
        /*0054*/ 	.byte	0x02, 0x4a
	.zero		1
	.zero		1


	//----- nvinfo : EIATTR_EXIT_INSTR_OFFSETS
	.align		4
        /*0058*/ 	.byte	0x04, 0x1c
        /*005a*/ 	.short	(.L_17 - .L_16)


	//   ....[0]....
.L_16:
        /*005c*/ 	.word	0x00000740


	//----- nvinfo : EIATTR_CBANK_PARAM_SIZE
	.align		4
.L_17:
        /*0060*/ 	.byte	0x03, 0x19
        /*0062*/ 	.short	0x001c


	//----- nvinfo : EIATTR_PARAM_CBANK
	.align		4
        /*0064*/ 	.byte	0x04, 0x0a
        /*0066*/ 	.short	(.L_19 - .L_18)
	.align		4
.L_18:
        /*0068*/ 	.word	index@(.nv.constant0._Z13matvec_kernelPKfS0_Pfi)
        /*006c*/ 	.short	0x0380
        /*006e*/ 	.short	0x001c


	//----- nvinfo : EIATTR_SW_WAR
	.align		4
.L_19:
        /*0070*/ 	.byte	0x04, 0x36
        /*0072*/ 	.short	(.L_21 - .L_20)
.L_20:
        /*0074*/ 	.word	0x00000008
.L_21:


//--------------------- .nv.callgraph             --------------------------
	.section	.nv.callgraph,"",@"SHT_CUDA_CALLGRAPH"
	.align	4
	.sectionentsize	8
	.align		4
        /*0000*/ 	.word	0x00000000
	.align		4
        /*0004*/ 	.word	0xffffffff
	.align		4
        /*0008*/ 	.word	0x00000000
	.align		4
        /*000c*/ 	.word	0xfffffffe
	.align		4
        /*0010*/ 	.word	0x00000000
	.align		4
        /*0014*/ 	.word	0xfffffffd
	.align		4
        /*0018*/ 	.word	0x00000000
	.align		4
        /*001c*/ 	.word	0xfffffffc


//--------------------- .text._Z13matvec_kernelPKfS0_Pfi --------------------------
	.section	.text._Z13matvec_kernelPKfS0_Pfi,"ax",@progbits
	.align	128
        .global         _Z13matvec_kernelPKfS0_Pfi
        .type           _Z13matvec_kernelPKfS0_Pfi,@function
        .size           _Z13matvec_kernelPKfS0_Pfi,(.L_x_7 - _Z13matvec_kernelPKfS0_Pfi)
        .other          _Z13matvec_kernelPKfS0_Pfi,@"STO_CUDA_ENTRY STV_DEFAULT"
_Z13matvec_kernelPKfS0_Pfi:
.text._Z13matvec_kernelPKfS0_Pfi:
[----:B------:R-:W-:Y:S01]  /*0000*/  LDC R1, c[0x0][0x37c] ;  /* 0x0000df00ff017b82 */ /* 0x000fe20000000800 */
[----:B------:R-:W0:Y:S07]  /*0010*/  S2R R9, SR_TID.X ;  /* 0x0000000000097919 */ /* 0x000e2e0000002100 */
[----:B------:R-:W1:Y:S01]  /*0020*/  LDC.64 R4, c[0x0][0x380] ;  /* 0x0000e000ff047b82 */ /* 0x000e620000000a00 */
[----:B------:R-:W2:Y:S01]  /*0030*/  LDCU UR6, c[0x0][0x398] ;  /* 0x00007300ff0677ac */ /* 0x000ea20008000800 */
[----:B------:R-:W2:Y:S01]  /*0040*/  S2R R0, SR_TID.Y ;  /* 0x0000000000007919 */ /* 0x000ea20000002200 */
[----:B------:R-:W3:Y:S05]  /*0050*/  LDCU.64 UR12, c[0x0][0x358] ;  /* 0x00006b00ff0c77ac */ /* 0x000eea0008000a00 */
[----:B------:R-:W0:Y:S02]  /*0060*/  LDC.64 R6, c[0x0][0x388] ;  /* 0x0000e200ff067b82 */ /* 0x000e240000000a00 */
[----:B0-----:R-:W-:-:S04]  /*0070*/  IMAD.WIDE.U32 R6, R9, 0x4, R6 ;  /* 0x0000000409067825 */ /* 0x001fc800078e0006 */
[----:B--2---:R-:W-:Y:S02]  /*0080*/  IMAD R3, R0, UR6, R9 ;  /* 0x0000000600037c24 */ /* 0x004fe4000f8e0209 */
[----:B---3--:R-:W2:Y:S02]  /*0090*/  LDG.E R6, desc[UR12][R6.64] ;  /* 0x0000000c06067981 */ /* 0x008ea4000c1e1900 */
[----:B-1----:R-:W-:-:S06]  /*00a0*/  IMAD.WIDE R4, R3, 0x4, R4 ;  /* 0x0000000403047825 */ /* 0x002fcc00078e0204 */
[----:B------:R-:W3:Y:S01]  /*00b0*/  LDG.E R4, desc[UR12][R4.64] ;  /* 0x0000000c04047981 */ /* 0x000ee2000c1e1900 */
[----:B------:R-:W0:Y:S01]  /*00c0*/  S2UR UR5, SR_CgaCtaId ;  /* 0x00000000000579c3 */ /* 0x000e220000008800 */
[----:B------:R-:W-:Y:S02]  /*00d0*/  UMOV UR4, 0x400 ;  /* 0x0000040000047882 */ /* 0x000fe40000000000 */
[----:B0-----:R-:W-:Y:S02]  /*00e0*/  ULEA UR7, UR5, UR4, 0x18 ;  /* 0x0000000405077291 */ /* 0x001fe4000f8ec0ff */
[----:B------:R-:W-:-:S04]  /*00f0*/  UIADD3 UR4, UPT, UPT, UR4, 0x400, URZ ;  /* 0x0000040004047890 */ /* 0x000fc8000fffe0ff */
[----:B------:R-:W-:Y:S01]  /*0100*/  ULEA UR4, UR5, UR4, 0x18 ;  /* 0x0000000405047291 */ /* 0x000fe2000f8ec0ff */
[----:B------:R-:W-:-:S04]  /*0110*/  LEA R2, R0, UR7, 0x6 ;  /* 0x0000000700027c11 */ /* 0x000fc8000f8e30ff */
[C---:B------:R-:W-:Y:S02]  /*0120*/  LEA R3, R9.reuse, R2, 0x2 ;  /* 0x0000000209037211 */ /* 0x040fe400078e10ff */
[----:B------:R-:W-:Y:S01]  /*0130*/  LEA R9, R9, UR4, 0x2 ;  /* 0x0000000409097c11 */ /* 0x000fe2000f8e10ff */
[----:B------:R-:W-:Y:S01]  /*0140*/  UISETP.GE.AND UP0, UPT, UR6, 0x1, UPT ;  /* 0x000000010600788c */ /* 0x000fe2000bf06270 */
[----:B------:R-:W-:Y:S01]  /*0150*/  HFMA2 R29, -RZ, RZ, 0, 0 ;  /* 0x00000000ff1d7431 */ /* 0x000fe200000001ff */
[----:B---3--:R0:W-:Y:S04]  /*0160*/  STS [R3], R4 ;  /* 0x0000000403007388 */ /* 0x0081e80000000800 */
[----:B--2---:R0:W-:Y:S03]  /*0170*/  STS [R9], R6 ;  /* 0x0000000609007388 */ /* 0x0041e60000000800 */
[----:B------:R-:W-:Y:S05]  /*0180*/  BRA.U !UP0, `(.L_x_0) ;  /* 0x0000000508607547 */ /* 0x000fea000b800000 */
[----:B------:R-:W-:Y:S01]  /*0190*/  UISETP.GE.U32.AND UP1, UPT, UR6, 0x10, UPT ;  /* 0x000000100600788c */ /* 0x000fe2000bf26070 */
[----:B------:R-:W-:Y:S01]  /*01a0*/  MOV R29, RZ ;  /* 0x000000ff001d7202 */ /* 0x000fe20000000f00 */
[----:B------:R-:W-:Y:S01]  /*01b0*/  ULOP3.LUT UR5, UR6, 0xf, URZ, 0xc0, !UPT ;  /* 0x0000000f06057892 */ /* 0x000fe2000f8ec0ff */
[----:B0-----:R-:W-:-:S03]  /*01c0*/  MOV R3, RZ ;  /* 0x000000ff00037202 */ /* 0x001fc60000000f00 */
[----:B------:R-:W-:-:S03]  /*01d0*/  UISETP.NE.AND UP0, UPT, UR5, URZ, UPT ;  /* 0x000000ff0500728c */ /* 0x000fc6000bf05270 */
[----:B------:R-:W-:Y:S08]  /*01e0*/  BRA.U !UP1, `(.L_x_1) ;  /* 0x00000001098c7547 */ /* 0x000ff0000b800000 */
[----:B------:R-:W-:Y:S01]  /*01f0*/  ULOP3.LUT UR8, UR6, 0x7ffffff0, URZ, 0xc0, !UPT ;  /* 0x7ffffff006087892 */ /* 0x000fe2000f8ec0ff */
[----:B------:R-:W-:Y:S01]  /*0200*/  IADD3 R28, PT, PT, R2, 0x20, RZ ;  /* 0x00000020021c7810 */ /* 0x000fe20007ffe0ff */
[----:B------:R-:W-:Y:S01]  /*0210*/  UIADD3 UR10, UPT, UPT, UR4, 0x20, URZ ;  /* 0x00000020040a7890 */ /* 0x000fe2000fffe0ff */
[----:B------:R-:W-:Y:S01]  /*0220*/  MOV R29, RZ ;  /* 0x000000ff001d7202 */ /* 0x000fe20000000f00 */
[----:B------:R-:W-:Y:S02]  /*0230*/  UIADD3 UR9, UPT, UPT, -UR8, URZ, URZ ;  /* 0x000000ff08097290 */ /* 0x000fe4000fffe1ff */
[----:B------:R-:W-:-:S10]  /*0240*/  MOV R3, UR8 ;  /* 0x0000000800037c02 */ /* 0x000fd40008000f00 */
.L_x_2:
[----:B------:R-:W-:Y:S01]  /*0250*/  LDS.128 R20, [R28+-0x20] ;  /* 0xffffe0001c147984 */ /* 0x000fe20000000c00 */
[----:B------:R-:W-:-:S03]  /*0260*/  UIADD3 UR9, UPT, UPT, UR9, 0x10, URZ ;  /* 0x0000001009097890 */ /* 0x000fc6000fffe0ff */
[----:B------:R-:W0:Y:S01]  /*0270*/  LDS.128 R24, [UR10+-0x20] ;  /* 0xffffe00aff187984 */ /* 0x000e220008000c00 */
[----:B------:R-:W-:-:S03]  /*0280*/  UISETP.NE.AND UP1, UPT, UR9, URZ, UPT ;  /* 0x000000ff0900728c */ /* 0x000fc6000bf25270 */
[----:B------:R-:W-:Y:S04]  /*0290*/  LDS.128 R4, [R28+-0x10] ;  /* 0xfffff0001c047984 */ /* 0x000fe80000000c00 */
[----:B------:R-:W1:Y:S04]  /*02a0*/  LDS.128 R8, [UR10+-0x10] ;  /* 0xfffff00aff087984 */ /* 0x000e680008000c00 */
[----:B------:R-:W-:Y:S04]  /*02b0*/  LDS.128 R12, [R28] ;  /* 0x000000001c0c7984 */ /* 0x000fe80000000c00 */
[----:B------:R-:W2:Y:S01]  /*02c0*/  LDS.128 R16, [UR10] ;  /* 0x0000000aff107984 */ /* 0x000ea20008000c00 */
[----:B0-----:R-:W-:-:S04]  /*02d0*/  FFMA R20, R20, R24, R29 ;  /* 0x0000001814147223 */ /* 0x001fc8000000001d */
[----:B------:R-:W-:-:S04]  /*02e0*/  FFMA R21, R21, R25, R20 ;  /* 0x0000001915157223 */ /* 0x000fc80000000014 */
[----:B------:R-:W-:-:S04]  /*02f0*/  FFMA R22, R22, R26, R21 ;  /* 0x0000001a16167223 */ /* 0x000fc80000000015 */
[----:B------:R-:W-:Y:S02]  /*0300*/  FFMA R23, R23, R27, R22 ;  /* 0x0000001b17177223 */ /* 0x000fe40000000016 */
[----:B------:R-:W-:Y:S01]  /*0310*/  LDS.128 R24, [UR10+0x10] ;  /* 0x0000100aff187984 */ /* 0x000fe20008000c00 */
[----:B------:R-:W-:Y:S01]  /*0320*/  UIADD3 UR10, UPT, UPT, UR10, 0x40, URZ ;  /* 0x000000400a0a7890 */ /* 0x000fe2000fffe0ff */
[----:B-1----:R-:W-:Y:S02]  /*0330*/  FFMA R4, R4, R8, R23 ;  /* 0x0000000804047223 */ /* 0x002fe40000000017 */
[----:B------:R0:W1:Y:S02]  /*0340*/  LDS.128 R20, [R28+0x10] ;  /* 0x000010001c147984 */ /* 0x0000640000000c00 */
[----:B------:R-:W-:-:S04]  /*0350*/  FFMA R5, R5, R9, R4 ;  /* 0x0000000905057223 */ /* 0x000fc80000000004 */
[----:B------:R-:W-:Y:S01]  /*0360*/  FFMA R6, R6, R10, R5 ;  /* 0x0000000a06067223 */ /* 0x000fe20000000005 */
[----:B0-----:R-:W-:-:S03]  /*0370*/  IADD3 R28, PT, PT, R28, 0x40, RZ ;  /* 0x000000401c1c7810 */ /* 0x001fc60007ffe0ff */
[----:B------:R-:W-:-:S04]  /*0380*/  FFMA R7, R7, R11, R6 ;  /* 0x0000000b07077223 */ /* 0x000fc80000000006 */
[----:B--2---:R-:W-:-:S04]  /*0390*/  FFMA R12, R12, R16, R7 ;  /* 0x000000100c0c7223 */ /* 0x004fc80000000007 */
[----:B------:R-:W-:-:S04]  /*03a0*/  FFMA R13, R13, R17, R12 ;  /* 0x000000110d0d7223 */ /* 0x000fc8000000000c */
[----:B------:R-:W-:-:S04]  /*03b0*/  FFMA R14, R14, R18, R13 ;  /* 0x000000120e0e7223 */ /* 0x000fc8000000000d */
[----:B------:R-:W-:-:S04]  /*03c0*/  FFMA R15, R15, R19, R14 ;  /* 0x000000130f0f7223 */ /* 0x000fc8000000000e */
[----:B-1----:R-:W-:-:S04]  /*03d0*/  FFMA R20, R20, R24, R15 ;  /* 0x0000001814147223 */ /* 0x002fc8000000000f */
[----:B------:R-:W-:-:S04]  /*03e0*/  FFMA R21, R21, R25, R20 ;  /* 0x0000001915157223 */ /* 0x000fc80000000014 */
[----:B------:R-:W-:-:S04]  /*03f0*/  FFMA R22, R22, R26, R21 ;  /* 0x0000001a16167223 */ /* 0x000fc80000000015 */
[----:B------:R-:W-:Y:S01]  /*0400*/  FFMA R29, R23, R27, R22 ;  /* 0x0000001b171d7223 */ /* 0x000fe20000000016 */
[----:B------:R-:W-:Y:S06]  /*0410*/  BRA.U UP1, `(.L_x_2) ;  /* 0xfffffffd018c7547 */ /* 0x000fec000b83ffff */
.L_x_1:
[----:B------:R-:W-:Y:S05]  /*0420*/  BRA.U !UP0, `(.L_x_0) ;  /* 0x0000000108b87547 */ /* 0x000fea000b800000 */
[----:B------:R-:W-:Y:S02]  /*0430*/  UISETP.GE.U32.AND UP0, UPT, UR5, 0x8, UPT ;  /* 0x000000080500788c */ /* 0x000fe4000bf06070 */
[----:B------:R-:W-:-:S04]  /*0440*/  ULOP3.LUT UR8, UR6, 0x7, URZ, 0xc0, !UPT ;  /* 0x0000000706087892 */ /* 0x000fc8000f8ec0ff */
[----:B------:R-:W-:-:S03]  /*0450*/  UISETP.NE.AND UP1, UPT, UR8, URZ, UPT ;  /* 0x000000ff0800728c */ /* 0x000fc6000bf25270 */
[----:B------:R-:W-:Y:S08]  /*0460*/  BRA.U !UP0, `(.L_x_3) ;  /* 0x00000001083c7547 */ /* 0x000ff0000b800000 */
[C---:B------:R-:W-:Y:S02]  /*0470*/  LEA R20, R3.reuse, R2, 0x2 ;  /* 0x0000000203147211 */ /* 0x040fe400078e10ff */
[C---:B------:R-:W-:Y:S02]  /*0480*/  LEA R21, R3.reuse, UR4, 0x2 ;  /* 0x0000000403157c11 */ /* 0x040fe4000f8e10ff */
[----:B------:R-:W-:Y:S01]  /*0490*/  IADD3 R3, PT, PT, R3, 0x8, RZ ;  /* 0x0000000803037810 */ /* 0x000fe20007ffe0ff */
[----:B------:R-:W-:Y:S04]  /*04a0*/  LDS.128 R4, [R20] ;  /* 0x0000000014047984 */ /* 0x000fe80000000c00 */
[----:B------:R-:W0:Y:S04]  /*04b0*/  LDS.128 R8, [R21] ;  /* 0x0000000015087984 */ /* 0x000e280000000c00 */
[----:B------:R-:W-:Y:S04]  /*04c0*/  LDS.128 R12, [R20+0x10] ;  /* 0x00001000140c7984 */ /* 0x000fe80000000c00 */
[----:B------:R-:W1:Y:S01]  /*04d0*/  LDS.128 R16, [R21+0x10] ;  /* 0x0000100015107984 */ /* 0x000e620000000c00 */
[----:B0-----:R-:W-:-:S04]  /*04e0*/  FFMA R4, R4, R8, R29 ;  /* 0x0000000804047223 */ /* 0x001fc8000000001d */
[----:B------:R-:W-:-:S04]  /*04f0*/  FFMA R5, R5, R9, R4 ;  /* 0x0000000905057223 */ /* 0x000fc80000000004 */
[----:B------:R-:W-:-:S04]  /*0500*/  FFMA R6, R6, R10, R5 ;  /* 0x0000000a06067223 */ /* 0x000fc80000000005 */
[----:B------:R-:W-:-:S04]  /*0510*/  FFMA R7, R7, R11, R6 ;  /* 0x0000000b07077223 */ /* 0x000fc80000000006 */
[----:B-1----:R-:W-:-:S04]  /*0520*/  FFMA R12, R12, R16, R7 ;  /* 0x000000100c0c7223 */ /* 0x002fc80000000007 */
[----:B------:R-:W-:-:S04]  /*0530*/  FFMA R13, R13, R17, R12 ;  /* 0x000000110d0d7223 */ /* 0x000fc8000000000c */
[----:B------:R-:W-:-:S04]  /*0540*/  FFMA R14, R14, R18, R13 ;  /* 0x000000120e0e7223 */ /* 0x000fc8000000000d */
[----:B------:R-:W-:-:S07]  /*0550*/  FFMA R29, R15, R19, R14 ;  /* 0x000000130f1d7223 */ /* 0x000fce000000000e */
.L_x_3:
[----:B------:R-:W-:Y:S05]  /*0560*/  BRA.U !UP1, `(.L_x_0) ;  /* 0x0000000109687547 */ /* 0x000fea000b800000 */
[----:B------:R-:W-:Y:S02]  /*0570*/  UISETP.GE.U32.AND UP0, UPT, UR8, 0x4, UPT ;  /* 0x000000040800788c */ /* 0x000fe4000bf06070 */
[----:B------:R-:W-:-:S04]  /*0580*/  ULOP3.LUT UR5, UR6, 0x3, URZ, 0xc0, !UPT ;  /* 0x0000000306057892 */ /* 0x000fc8000f8ec0ff */
[----:B------:R-:W-:-:S03]  /*0590*/  UISETP.NE.AND UP1, UPT, UR5, URZ, UPT ;  /* 0x000000ff0500728c */ /* 0x000fc6000bf25270 */
[----:B------:R-:W-:Y:S08]  /*05a0*/  BRA.U !UP0, `(.L_x_4) ;  /* 0x0000000108247547 */ /* 0x000ff0000b800000 */
[C---:B------:R-:W-:Y:S02]  /*05b0*/  LEA R4, R3.reuse, R2, 0x2 ;  /* 0x0000000203047211 */ /* 0x040fe400078e10ff */
[C---:B------:R-:W-:Y:S02]  /*05c0*/  LEA R8, R3.reuse, UR4, 0x2 ;  /* 0x0000000403087c11 */ /* 0x040fe4000f8e10ff */
[----:B------:R-:W-:Y:S02]  /*05d0*/  IADD3 R3, PT, PT, R3, 0x4, RZ ;  /* 0x0000000403037810 */ /* 0x000fe40007ffe0ff */
[----:B------:R-:W-:Y:S04]  /*05e0*/  LDS.128 R4, [R4] ;  /* 0x0000000004047984 */ /* 0x000fe80000000c00 */
[----:B------:R-:W0:Y:S02]  /*05f0*/  LDS.128 R8, [R8] ;  /* 0x0000000008087984 */ /* 0x000e240000000c00 */
[----:B0-----:R-:W-:-:S04]  /*0600*/  FFMA R2, R4, R8, R29 ;  /* 0x0000000804027223 */ /* 0x001fc8000000001d */
[----:B------:R-:W-:-:S04]  /*0610*/  FFMA R5, R5, R9, R2 ;  /* 0x0000000905057223 */ /* 0x000fc80000000002 */
[----:B------:R-:W-:-:S04]  /*0620*/  FFMA R6, R6, R10, R5 ;  /* 0x0000000a06067223 */ /* 0x000fc80000000005 */
[----:B------:R-:W-:-:S07]  /*0630*/  FFMA R29, R7, R11, R6 ;  /* 0x0000000b071d7223 */ /* 0x000fce0000000006 */
.L_x_4:
[----:B------:R-:W-:Y:S05]  /*0640*/  BRA.U !UP1, `(.L_x_0) ;  /* 0x0000000109307547 */ /* 0x000fea000b800000 */
[----:B------:R-:W-:Y:S01]  /*0650*/  LEA R2, R0, R3, 0x4 ;  /* 0x0000000300027211 */ /* 0x000fe200078e20ff */
[----:B------:R-:W-:Y:S01]  /*0660*/  UIADD3 UR5, UPT, UPT, -UR5, URZ, URZ ;  /* 0x000000ff05057290 */ /* 0x000fe2000fffe1ff */
[----:B------:R-:W-:Y:S02]  /*0670*/  LEA R3, R3, UR4, 0x2 ;  /* 0x0000000403037c11 */ /* 0x000fe4000f8e10ff */
[----:B------:R-:W-:-:S09]  /*0680*/  LEA R2, R2, UR7, 0x2 ;  /* 0x0000000702027c11 */ /* 0x000fd2000f8e10ff */
.L_x_5:
[----:B------:R0:W-:Y:S01]  /*0690*/  LDS R4, [R2] ;  /* 0x0000000002047984 */ /* 0x0001e20000000800 */
[----:B------:R-:W-:-:S03]  /*06a0*/  UIADD3 UR5, UPT, UPT, UR5, 0x1, URZ ;  /* 0x0000000105057890 */ /* 0x000fc6000fffe0ff */
[----:B------:R1:W2:Y:S01]  /*06b0*/  LDS R5, [R3] ;  /* 0x0000000003057984 */ /* 0x0002a20000000800 */
[----:B------:R-:W-:Y:S01]  /*06c0*/  UISETP.NE.AND UP0, UPT, UR5, URZ, UPT ;  /* 0x000000ff0500728c */ /* 0x000fe2000bf05270 */
[----:B0-----:R-:W-:Y:S02]  /*06d0*/  IADD3 R2, PT, PT, R2, 0x4, RZ ;  /* 0x0000000402027810 */ /* 0x001fe40007ffe0ff */
[----:B-1----:R-:W-:Y:S01]  /*06e0*/  IADD3 R3, PT, PT, R3, 0x4, RZ ;  /* 0x0000000403037810 */ /* 0x002fe20007ffe0ff */
[----:B--2---:R-:W-:-:S05]  /*06f0*/  FFMA R29, R4, R5, R29 ;  /* 0x00000005041d7223 */ /* 0x004fca000000001d */
[----:B------:R-:W-:Y:S05]  /*0700*/  BRA.U UP0, `(.L_x_5) ;  /* 0xfffffffd00e07547 */ /* 0x000fea000b83ffff */
.L_x_0:
[----:B0-----:R-:W0:Y:S02]  /*0710*/  LDC.64 R2, c[0x0][0x390] ;  /* 0x0000e400ff027b82 */ /* 0x001e240000000a00 */
[----:B0-----:R-:W-:-:S05]  /*0720*/  IMAD.WIDE.U32 R2, R0, 0x4, R2 ;  /* 0x0000000400027825 */ /* 0x001fca00078e0002 */
[----:B------:R-:W-:Y:S01]  /*0730*/  STG.E desc[UR12][R2.64], R29 ;  /* 0x0000001d02007986 */ /* 0x000fe2000c10190c */
[----:B------:R-:W-:Y:S05]  /*0740*/  EXIT ;  /* 0x000000000000794d */ /* 0x000fea0003800000 */
.L_x_6:
[----:B------:R-:W-:-:S00]  /*0750*/  BRA `(.L_x_6) ;  /* 0xfffffffc00fc7947 */ /* 0x000fc0000383ffff */
[----:B------:R-:W-:-:S00]  /*0760*/  NOP ;  /* 0x0000000000007918 */ /* 0x000fc00000000000 */
        /* <DEDUP_REMOVED lines=9> */
.L_x_7:


//--------------------- .nv.shared._Z13matvec_kernelPKfS0_Pfi --------------------------
	.section	.nv.shared._Z13matvec_kernelPKfS0_Pfi,"aw",@nobits
	.sectionflags	@""
	.align	4
.nv.shared._Z13matvec_kernelPKfS0_Pfi:
	.zero		2112


//--------------------- .nv.shared.reserved.0     --------------------------
	.section	.nv.shared.reserved.0,"aw",@nobits
	.weak		__nv_reservedSMEM_offset_0_alias
	.size		__nv_reservedSMEM_offset_0_alias, 0, 64
	.other		__nv_reservedSMEM_offset_0_alias,@"STO_CUDA_RESERVED_SHARED STV_DEFAULT"
__nv_reservedSMEM_offset_0_alias:
	.zero		0
	.zero		64


//--------------------- .nv.constant0._Z13matvec_kernelPKfS0_Pfi --------------------------
	.section	.nv.constant0._Z13matvec_kernelPKfS0_Pfi,"a",@progbits
	.sectionflags	@""
	.align	4
.nv.constant0._Z13matvec_kernelPKfS0_Pfi:
	.zero		924


//--------------------- SYMBOLS --------------------------

	.type		.nv.reservedSmem.offset0,@object
	.size		.nv.reservedSmem.offset0,0x4
	.type		.nv.reservedSmem.cap,@object
	.size		.nv.reservedSmem.cap,0x4
